//
// Generated by NVIDIA NVVM Compiler
//
// Compiler Build ID: CL-36424714
// Cuda compilation tools, release 13.0, V13.0.88
// Based on NVVM 20.0.0
//

.version 9.0
.target sm_100
.address_size 64

	// .globl	_Z3addPiS_S_

.visible .entry _Z3addPiS_S_(
	.param .u64 .ptr .align 1 _Z3addPiS_S__param_0,
	.param .u64 .ptr .align 1 _Z3addPiS_S__param_1,
	.param .u64 .ptr .align 1 _Z3addPiS_S__param_2
)
{
	.reg .pred 	%p<3>;
	.reg .b32 	%r<10>;
	.reg .b64 	%rd<10>;

	ld.param.u64 	%rd6, [_Z3addPiS_S__param_0];
	ld.param.u64 	%rd7, [_Z3addPiS_S__param_1];
	ld.param.u64 	%rd8, [_Z3addPiS_S__param_2];
	cvta.to.global.u64 	%rd1, %rd8;
	ld.global.u32 	%r3, [%rd1];
	setp.lt.s32 	%p1, %r3, 1;
	@%p1 bra 	$L__BB0_3;
	cvta.to.global.u64 	%rd9, %rd6;
	cvta.to.global.u64 	%rd3, %rd7;
	mov.b32 	%r9, 0;
$L__BB0_2:
	ld.global.u32 	%r5, [%rd9];
	ld.global.u32 	%r6, [%rd3];
	add.s32 	%r7, %r6, %r5;
	st.global.u32 	[%rd9], %r7;
	add.s32 	%r9, %r9, 1;
	add.s64 	%rd9, %rd9, 4;
	ld.global.u32 	%r8, [%rd1];
	setp.lt.s32 	%p2, %r9, %r8;
	@%p2 bra 	$L__BB0_2;
$L__BB0_3:
	ret;

}


// ===== COMPILED SASS (sm_100) =====

	.target	sm_100

	.elftype	@"ET_EXEC"


//--------------------- .note.nv.tkinfo           --------------------------
	.section	.note.nv.tkinfo,"",@"SHT_NOTE"
	.sectionflags	@"SHF_NOTE_NV_TKINFO"
	.tkinfo
        /*0018*/ 	.word	0x00000002
        /*0030*/ 	.string	""
        /*0030*/ 	.string	"ptxas"
        /*0030*/ 	.string	"Cuda compilation tools, release 13.0, V13.0.88"
        /*0030*/ 	.string	"Build cuda_13.0.r13.0/compiler.36424714_0"
        /*0030*/ 	.string	"-arch sm_100 -m 64 "



//--------------------- .note.nv.cuinfo           --------------------------
	.section	.note.nv.cuinfo,"",@"SHT_NOTE"
	.sectionflags	@"SHF_NOTE_NV_CUINFO"
        /*0018*/ 	.short	0x0002
        /*001a*/ 	.short	0x0064
        /*001c*/ 	.short	0x0082
	.zero		2


//--------------------- .nv.info                  --------------------------
	.section	.nv.info,"",@"SHT_CUDA_INFO"
	.align	4


	//----- nvinfo : EIATTR_REGCOUNT
	.align		4
        /*0000*/ 	.byte	0x04, 0x2f
        /*0002*/ 	.short	(.L_1 - .L_0)
	.align		4
.L_0:
        /*0004*/ 	.word	index@(_Z3addPiS_S_)
        /*0008*/ 	.word	0x0000000e


	//----- nvinfo : EIATTR_FRAME_SIZE
	.align		4
.L_1:
        /*000c*/ 	.byte	0x04, 0x11
        /*000e*/ 	.short	(.L_3 - .L_2)
	.align		4
.L_2:
        /*0010*/ 	.word	index@(_Z3addPiS_S_)
        /*0014*/ 	.word	0x00000000


	//----- nvinfo : EIATTR_MIN_STACK_SIZE
	.align		4
.L_3:
        /*0018*/ 	.byte	0x04, 0x12
        /*001a*/ 	.short	(.L_5 - .L_4)
	.align		4
.L_4:
        /*001c*/ 	.word	index@(_Z3addPiS_S_)
        /*0020*/ 	.word	0x00000000
.L_5:


//--------------------- .nv.compat                --------------------------
	.section	.nv.compat,"",@"SHT_CUDA_COMPAT_INFO"
	.align	4
        /*0000*/ 	.byte	0x02, 0x09, 0x00, 0x00, 0x02, 0x02, 0x01, 0x00, 0x02, 0x05, 0x05, 0x00, 0x03, 0x07, 0x01, 0x01
        /*0010*/ 	.byte	0x02, 0x03, 0x00, 0x00, 0x02, 0x06, 0x01, 0x00, 0x04, 0x0b, 0x08, 0x00, 0x09, 0x00, 0x00, 0x00
        /*0020*/ 	.byte	0x00, 0x00, 0x00, 0x00


//--------------------- .nv.info._Z3addPiS_S_     --------------------------
	.section	.nv.info._Z3addPiS_S_,"",@"SHT_CUDA_INFO"
	.sectionflags	@""
	.align	4


	//----- nvinfo : EIATTR_CUDA_API_VERSION
	.align		4
        /*0000*/ 	.byte	0x04, 0x37
        /*0002*/ 	.short	(.L_7 - .L_6)
.L_6:
        /*0004*/ 	.word	0x00000082


	//----- nvinfo : EIATTR_KPARAM_INFO
	.align		4
.L_7:
        /*0008*/ 	.byte	0x04, 0x17
        /*000a*/ 	.short	(.L_9 - .L_8)
.L_8:
        /*000c*/ 	.word	0x00000000
        /*0010*/ 	.short	0x0002
        /*0012*/ 	.short	0x0010
        /*0014*/ 	.byte	0x00, 0xf5, 0x21, 0x00


	//----- nvinfo : EIATTR_KPARAM_INFO
	.align		4
.L_9:
        /*0018*/ 	.byte	0x04, 0x17
        /*001a*/ 	.short	(.L_11 - .L_10)
.L_10:
        /*001c*/ 	.word	0x00000000
        /*0020*/ 	.short	0x0001
        /*0022*/ 	.short	0x0008
        /*0024*/ 	.byte	0x00, 0xf5, 0x21, 0x00


	//----- nvinfo : EIATTR_KPARAM_INFO
	.align		4
.L_11:
        /*0028*/ 	.byte	0x04, 0x17
        /*002a*/ 	.short	(.L_13 - .L_12)
.L_12:
        /*002c*/ 	.word	0x00000000
        /*0030*/ 	.short	0x0000
        /*0032*/ 	.short	0x0000
        /*0034*/ 	.byte	0x00, 0xf5, 0x21, 0x00


	//----- nvinfo : EIATTR_SPARSE_MMA_MASK
	.align		4
.L_13:
        /*0038*/ 	.byte	0x03, 0x50
        /*003a*/ 	.short	0x0000


	//----- nvinfo : EIATTR_MAXREG_COUNT
	.align		4
        /*003c*/ 	.byte	0x03, 0x1b
        /*003e*/ 	.short	0x00ff


	//----- nvinfo : EIATTR_MERCURY_ISA_VERSION
	.align		4
        /*0040*/ 	.byte	0x03, 0x5f
        /*0042*/ 	.short	0x0101


	//----- nvinfo : EIATTR_VRC_CTA_INIT_COUNT
	.align		4
        /*0044*/ 	.byte	0x02, 0x4a
	.zero		1
	.zero		1


	//----- nvinfo : EIATTR_EXIT_INSTR_OFFSETS
	.align		4
        /*0048*/ 	.byte	0x04, 0x1c
        /*004a*/ 	.short	(.L_15 - .L_14)


	//   ....[0]....
.L_14:
        /*004c*/ 	.word	0x00000050


	//   ....[1]....
        /*0050*/ 	.word	0x00000170


	//----- nvinfo : EIATTR_CBANK_PARAM_SIZE
	.align		4
.L_15:
        /*0054*/ 	.byte	0x03, 0x19
        /*0056*/ 	.short	0x0018


	//----- nvinfo : EIATTR_PARAM_CBANK
	.align		4
        /*0058*/ 	.byte	0x04, 0x0a
        /*005a*/ 	.short	(.L_17 - .L_16)
	.align		4
.L_16:
        /*005c*/ 	.word	index@(.nv.constant0._Z3addPiS_S_)
        /*0060*/ 	.short	0x0380
        /*0062*/ 	.short	0x0018


	//----- nvinfo : EIATTR_SW_WAR
	.align		4
.L_17:
        /*0064*/ 	.byte	0x04, 0x36
        /*0066*/ 	.short	(.L_19 - .L_18)
.L_18:
        /*0068*/ 	.word	0x00000008
.L_19:


//--------------------- .nv.callgraph             --------------------------
	.section	.nv.callgraph,"",@"SHT_CUDA_CALLGRAPH"
	.align	4
	.sectionentsize	8
	.align		4
        /*0000*/ 	.word	0x00000000
	.align		4
        /*0004*/ 	.word	0xffffffff
	.align		4
        /*0008*/ 	.word	0x00000000
	.align		4
        /*000c*/ 	.word	0xfffffffe
	.align		4
        /*0010*/ 	.word	0x00000000
	.align		4
        /*0014*/ 	.word	0xfffffffd
	.align		4
        /*0018*/ 	.word	0x00000000
	.align		4
        /*001c*/ 	.word	0xfffffffc


//--------------------- .text._Z3addPiS_S_        --------------------------
	.section	.text._Z3addPiS_S_,"ax",@progbits
	.align	128
        .global         _Z3addPiS_S_
        .type           _Z3addPiS_S_,@function
        .size           _Z3addPiS_S_,(.L_x_2 - _Z3addPiS_S_)
        .other          _Z3addPiS_S_,@"STO_CUDA_ENTRY STV_DEFAULT"
_Z3addPiS_S_:
.text._Z3addPiS_S_:
[----:B------:R-:W-:Y:S08]  /*0000*/  LDC R1, c[0x0][0x37c] ;  /* 0x0000df00ff017b82 */ /* 0x000ff00000000800 */
[----:B------:R-:W0:Y:S01]  /*0010*/  LDC.64 R2, c[0x0][0x390] ;  /* 0x0000e400ff027b82 */ /* 0x000e220000000a00 */
[----:B------:R-:W0:Y:S02]  /*0020*/  LDCU.64 UR6, c[0x0][0x358] ;  /* 0x00006b00ff0677ac */ /* 0x000e240008000a00 */
[----:B0-----:R-:W2:Y:S02]  /*0030*/  LDG.E R0, desc[UR6][R2.64] ;  /* 0x0000000602007981 */ /* 0x001ea4000c1e1900 */
[----:B--2---:R-:W-:-:S13]  /*0040*/  ISETP.GE.AND P0, PT, R0, 0x1, PT ;  /* 0x000000010000780c */ /* 0x004fda0003f06270 */
[----:B------:R-:W-:Y:S05]  /*0050*/  @!P0 EXIT ;  /* 0x000000000000894d */ /* 0x000fea0003800000 */
[----:B------:R-:W0:Y:S01]  /*0060*/  LDC R11, c[0x0][0x384] ;  /* 0x0000e100ff0b7b82 */ /* 0x000e220000000800 */
[----:B------:R-:W1:Y:S07]  /*0070*/  LDCU UR4, c[0x0][0x380] ;  /* 0x00007000ff0477ac */ /* 0x000e6e0008000800 */
[----:B------:R-:W2:Y:S01]  /*0080*/  LDC.64 R4, c[0x0][0x388] ;  /* 0x0000e200ff047b82 */ /* 0x000ea20000000a00 */
[----:B-1----:R-:W-:Y:S01]  /*0090*/  IMAD.U32 R8, RZ, RZ, UR4 ;  /* 0x00000004ff087e24 */ /* 0x002fe2000f8e00ff */
[----:B------:R-:W-:-:S06]  /*00a0*/  UMOV UR4, URZ ;  /* 0x000000ff00047c82 */ /* 0x000fcc0008000000 */
.L_x_0:
[----:B------:R-:W-:Y:S01]  /*00b0*/  IMAD.MOV.U32 R6, RZ, RZ, R8 ;  /* 0x000000ffff067224 */ /* 0x000fe200078e0008 */
[----:B0-----:R-:W-:Y:S01]  /*00c0*/  MOV R7, R11 ;  /* 0x0000000b00077202 */ /* 0x001fe20000000f00 */
[----:B--2---:R-:W2:Y:S04]  /*00d0*/  LDG.E R9, desc[UR6][R4.64] ;  /* 0x0000000604097981 */ /* 0x004ea8000c1e1900 */
[----:B------:R-:W2:Y:S02]  /*00e0*/  LDG.E R0, desc[UR6][R6.64] ;  /* 0x0000000606007981 */ /* 0x000ea4000c1e1900 */
[----:B--2---:R-:W-:-:S05]  /*00f0*/  IMAD.IADD R9, R0, 0x1, R9 ;  /* 0x0000000100097824 */ /* 0x004fca00078e0209 */
[----:B------:R1:W-:Y:S04]  /*0100*/  STG.E desc[UR6][R6.64], R9 ;  /* 0x0000000906007986 */ /* 0x0003e8000c101906 */
[----:B------:R-:W2:Y:S01]  /*0110*/  LDG.E R0, desc[UR6][R2.64] ;  /* 0x0000000602007981 */ /* 0x000ea2000c1e1900 */
[----:B------:R-:W-:Y:S01]  /*0120*/  UIADD3 UR4, UPT, UPT, UR4, 0x1, URZ ;  /* 0x0000000104047890 */ /* 0x000fe2000fffe0ff */
[----:B------:R-:W-:-:S04]  /*0130*/  IADD3 R8, P1, PT, R6, 0x4, RZ ;  /* 0x0000000406087810 */ /* 0x000fc80007f3e0ff */
[----:B------:R-:W-:Y:S02]  /*0140*/  IADD3.X R11, PT, PT, RZ, R7, RZ, P1, !PT ;  /* 0x00000007ff0b7210 */ /* 0x000fe40000ffe4ff */
[----:B--2---:R-:W-:-:S13]  /*0150*/  ISETP.LE.AND P0, PT, R0, UR4, PT ;  /* 0x0000000400007c0c */ /* 0x004fda000bf03270 */
[----:B-1----:R-:W-:Y:S05]  /*0160*/  @!P0 BRA `(.L_x_0) ;  /* 0xfffffffc00d08947 */ /* 0x002fea000383ffff */
[----:B------:R-:W-:Y:S05]  /*0170*/  EXIT ;  /* 0x000000000000794d */ /* 0x000fea0003800000 */
.L_x_1:
[----:B------:R-:W-:-:S00]  /*0180*/  BRA `(.L_x_1) ;  /* 0xfffffffc00fc7947 */ /* 0x000fc0000383ffff */
[----:B------:R-:W-:-:S00]  /*0190*/  NOP ;  /* 0x0000000000007918 */ /* 0x000fc00000000000 */
        /* <DEDUP_REMOVED lines=14> */
.L_x_2:


//--------------------- .nv.shared.reserved.0     --------------------------
	.section	.nv.shared.reserved.0,"aw",@nobits
	.weak		__nv_reservedSMEM_offset_0_alias
	.size		__nv_reservedSMEM_offset_0_alias, 0, 64
	.other		__nv_reservedSMEM_offset_0_alias,@"STO_CUDA_RESERVED_SHARED STV_DEFAULT"
__nv_reservedSMEM_offset_0_alias:
	.zero		0
	.zero		64


//--------------------- .nv.constant0._Z3addPiS_S_ --------------------------
	.section	.nv.constant0._Z3addPiS_S_,"a",@progbits
	.sectionflags	@""
	.align	4
.nv.constant0._Z3addPiS_S_:
	.zero		920


//--------------------- SYMBOLS --------------------------

	.type		.nv.reservedSmem.offset0,@object
	.size		.nv.reservedSmem.offset0,0x4
